	.target	sm_90a

	.elftype	@"ET_EXEC"


//--------------------- .note.nv.tkinfo           --------------------------
	.section	.note.nv.tkinfo,"",@"SHT_NOTE"
	.sectionflags	@"SHF_NOTE_NV_TKINFO"
	.tkinfo
        /*0018*/ 	.word	0x00000002
        /*0030*/ 	.string	""
        /*0030*/ 	.string	"ptxas"
        /*0030*/ 	.string	"Cuda compilation tools, release 13.0, V13.0.88"
        /*0030*/ 	.string	"Build cuda_13.0.r13.0/compiler.36424714_0"
        /*0030*/ 	.string	"-v  -suppress-debug-info  -lineinfo  -arch sm_90a "



//--------------------- .note.nv.cuinfo           --------------------------
	.section	.note.nv.cuinfo,"",@"SHT_NOTE"
	.sectionflags	@"SHF_NOTE_NV_CUINFO"
        /*0018*/ 	.short	0x0002
        /*001a*/ 	.short	0x005a
        /*001c*/ 	.short	0x0082
	.zero		2


//--------------------- .nv.info                  --------------------------
	.section	.nv.info,"",@"SHT_CUDA_INFO"
	.align	4


	//----- nvinfo : EIATTR_REGCOUNT
	.align		4
        /*0000*/ 	.byte	0x04, 0x2f
        /*0002*/ 	.short	(.L_1 - .L_0)
	.align		4
.L_0:
        /*0004*/ 	.word	index@(gluon_mma)
        /*0008*/ 	.word	0x00000060


	//----- nvinfo : EIATTR_FRAME_SIZE
	.align		4
.L_1:
        /*000c*/ 	.byte	0x04, 0x11
        /*000e*/ 	.short	(.L_3 - .L_2)
	.align		4
.L_2:
        /*0010*/ 	.word	index@(gluon_mma)
        /*0014*/ 	.word	0x00000000


	//----- nvinfo : EIATTR_MIN_STACK_SIZE
	.align		4
.L_3:
        /*0018*/ 	.byte	0x04, 0x12
        /*001a*/ 	.short	(.L_5 - .L_4)
	.align		4
.L_4:
        /*001c*/ 	.word	index@(gluon_mma)
        /*0020*/ 	.word	0x00000000
.L_5:


//--------------------- .nv.compat                --------------------------
	.section	.nv.compat,"",@"SHT_CUDA_COMPAT_INFO"
	.align	4
        /*0000*/ 	.byte	0x02, 0x09, 0x01, 0x00, 0x02, 0x02, 0x04, 0x00, 0x02, 0x05, 0x05, 0x00, 0x03, 0x07, 0x01, 0x01
        /*0010*/ 	.byte	0x02, 0x03, 0x00, 0x00, 0x02, 0x06, 0x01, 0x00, 0x04, 0x0b, 0x08, 0x00, 0x00, 0x00, 0x00, 0x00
        /*0020*/ 	.byte	0x00, 0x00, 0x00, 0x00


//--------------------- .nv.info.gluon_mma        --------------------------
	.section	.nv.info.gluon_mma,"",@"SHT_CUDA_INFO"
	.sectionflags	@""
	.align	4


	//----- nvinfo : EIATTR_CUDA_API_VERSION
	.align		4
        /*0000*/ 	.byte	0x04, 0x37
        /*0002*/ 	.short	(.L_7 - .L_6)
.L_6:
        /*0004*/ 	.word	0x00000082


	//----- nvinfo : EIATTR_KPARAM_INFO
	.align		4
.L_7:
        /*0008*/ 	.byte	0x04, 0x17
        /*000a*/ 	.short	(.L_9 - .L_8)
.L_8:
        /*000c*/ 	.word	0x00000000
        /*0010*/ 	.short	0x0004
        /*0012*/ 	.short	0x0020
        /*0014*/ 	.byte	0x00, 0xf4, 0x21, 0x00


	//----- nvinfo : EIATTR_KPARAM_INFO
	.align		4
.L_9:
        /*0018*/ 	.byte	0x04, 0x17
        /*001a*/ 	.short	(.L_11 - .L_10)
.L_10:
        /*001c*/ 	.word	0x00000000
        /*0020*/ 	.short	0x0003
        /*0022*/ 	.short	0x0018
        /*0024*/ 	.byte	0x00, 0xf4, 0x21, 0x00


	//----- nvinfo : EIATTR_KPARAM_INFO
	.align		4
.L_11:
        /*0028*/ 	.byte	0x04, 0x17
        /*002a*/ 	.short	(.L_13 - .L_12)
.L_12:
        /*002c*/ 	.word	0x00000000
        /*0030*/ 	.short	0x0002
        /*0032*/ 	.short	0x0010
        /*0034*/ 	.byte	0x00, 0xf4, 0x21, 0x00


	//----- nvinfo : EIATTR_KPARAM_INFO
	.align		4
.L_13:
        /*0038*/ 	.byte	0x04, 0x17
        /*003a*/ 	.short	(.L_15 - .L_14)
.L_14:
        /*003c*/ 	.word	0x00000000
        /*0040*/ 	.short	0x0001
        /*0042*/ 	.short	0x0008
        /*0044*/ 	.byte	0x00, 0xf4, 0x21, 0x00


	//----- nvinfo : EIATTR_KPARAM_INFO
	.align		4
.L_15:
        /*0048*/ 	.byte	0x04, 0x17
        /*004a*/ 	.short	(.L_17 - .L_16)
.L_16:
        /*004c*/ 	.word	0x00000000
        /*0050*/ 	.short	0x0000
        /*0052*/ 	.short	0x0000
        /*0054*/ 	.byte	0x00, 0xf4, 0x21, 0x00


	//----- nvinfo : EIATTR_SPARSE_MMA_MASK
	.align		4
.L_17:
        /*0058*/ 	.byte	0x03, 0x50
        /*005a*/ 	.short	0x0000


	//----- nvinfo : EIATTR_MAXREG_COUNT
	.align		4
        /*005c*/ 	.byte	0x03, 0x1b
        /*005e*/ 	.short	0x00ff


	//----- nvinfo : EIATTR_NUM_BARRIERS
	.align		4
        /*0060*/ 	.byte	0x02, 0x4c
        /*0062*/ 	.byte	0x01
	.zero		1


	//----- nvinfo : EIATTR_MERCURY_ISA_VERSION
	.align		4
        /*0064*/ 	.byte	0x03, 0x5f
        /*0066*/ 	.short	0x0101


	//----- nvinfo : EIATTR_EXIT_INSTR_OFFSETS
	.align		4
        /*0068*/ 	.byte	0x04, 0x1c
        /*006a*/ 	.short	(.L_19 - .L_18)


	//   ....[0]....
.L_18:
        /*006c*/ 	.word	0x00001a20


	//----- nvinfo : EIATTR_REQNTID
	.align		4
.L_19:
        /*0070*/ 	.byte	0x04, 0x10
        /*0072*/ 	.short	(.L_21 - .L_20)
.L_20:
        /*0074*/ 	.word	0x00000100
        /*0078*/ 	.word	0x00000001
        /*007c*/ 	.word	0x00000001


	//----- nvinfo : EIATTR_CBANK_PARAM_SIZE
	.align		4
.L_21:
        /*0080*/ 	.byte	0x03, 0x19
        /*0082*/ 	.short	0x0028


	//----- nvinfo : EIATTR_PARAM_CBANK
	.align		4
        /*0084*/ 	.byte	0x04, 0x0a
        /*0086*/ 	.short	(.L_23 - .L_22)
	.align		4
.L_22:
        /*0088*/ 	.word	index@(.nv.constant0.gluon_mma)
        /*008c*/ 	.short	0x0210
        /*008e*/ 	.short	0x0028


	//----- nvinfo : EIATTR_SW_WAR
	.align		4
.L_23:
        /*0090*/ 	.byte	0x04, 0x36
        /*0092*/ 	.short	(.L_25 - .L_24)
.L_24:
        /*0094*/ 	.word	0x00000008
.L_25:


//--------------------- .nv.callgraph             --------------------------
	.section	.nv.callgraph,"",@"SHT_CUDA_CALLGRAPH"
	.align	4
	.sectionentsize	8
	.align		4
        /*0000*/ 	.word	0x00000000
	.align		4
        /*0004*/ 	.word	0xffffffff
	.align		4
        /*0008*/ 	.word	0x00000000
	.align		4
        /*000c*/ 	.word	0xfffffffe
	.align		4
        /*0010*/ 	.word	0x00000000
	.align		4
        /*0014*/ 	.word	0xfffffffd
	.align		4
        /*0018*/ 	.word	0x00000000
	.align		4
        /*001c*/ 	.word	0xfffffffc


//--------------------- .text.gluon_mma           --------------------------
	.section	.text.gluon_mma,"ax",@progbits
	.align	128
        .global         gluon_mma
        .type           gluon_mma,@function
        .size           gluon_mma,(.L_x_1 - gluon_mma)
        .other          gluon_mma,@"STO_CUDA_ENTRY STV_DEFAULT"
gluon_mma:
.text.gluon_mma:
[----:B------:R-:W-:Y:S01]  /*0000*/  LDC R1, c[0x0][0x28] ;  /* 0x00000a00ff017b82 */ /* 0x000fe20000000800 */
[----:B------:R-:W0:Y:S07]  /*0010*/  S2R R3, SR_TID.X ;  /* 0x0000000000037919 */ /* 0x000e2e0000002100 */
[----:B------:R-:W1:Y:S01]  /*0020*/  LDC.64 R4, c[0x0][0x210] ;  /* 0x00008400ff047b82 */ /* 0x000e620000000a00 */
[----:B------:R-:W-:Y:S01]  /*0030*/  ULDC.64 UR14, c[0x0][0x208] ;  /* 0x00008200000e7ab9 */ /* 0x000fe20000000a00 */
[----:B------:R-:W-:-:S06]  /*0040*/  ULDC.64 UR4, c[0x0][0x210] ;  /* 0x0000840000047ab9 */ /* 0x000fcc0000000a00 */
[----:B------:R-:W2:Y:S08]  /*0050*/  S2UR UR12, SR_CgaCtaId ;  /* 0x00000000000c79c3 */ /* 0x000eb00000008800 */
[----:B------:R-:W3:Y:S01]  /*0060*/  LDC.64 R6, c[0x0][0x218] ;  /* 0x00008600ff067b82 */ /* 0x000ee20000000a00 */
[C---:B0-----:R-:W-:Y:S02]  /*0070*/  LOP3.LUT R89, R3.reuse, 0xe0, RZ, 0xc0, !PT ;  /* 0x000000e003597812 */ /* 0x041fe400078ec0ff */
[----:B------:R-:W-:-:S03]  /*0080*/  LOP3.LUT R2, R3, 0x1f, RZ, 0xc0, !PT ;  /* 0x0000001f03027812 */ /* 0x000fc600078ec0ff */
[----:B------:R-:W-:-:S04]  /*0090*/  IMAD.SHL.U32 R9, R89, 0x2, RZ ;  /* 0x0000000259097824 */ /* 0x000fc800078e00ff */
[----:B-1----:R-:W-:-:S04]  /*00a0*/  IMAD.WIDE.U32 R4, R9, 0x2, R4 ;  /* 0x0000000209047825 */ /* 0x002fc800078e0004 */
[----:B------:R-:W-:-:S05]  /*00b0*/  IMAD.WIDE.U32 R4, R2, 0x2, R4 ;  /* 0x0000000202047825 */ /* 0x000fca00078e0004 */
[----:B------:R-:W4:Y:S04]  /*00c0*/  LDG.E.U16 R8, desc[UR14][R4.64] ;  /* 0x0000000e04087981 */ /* 0x000f28000c1e1500 */
[----:B------:R-:W5:Y:S04]  /*00d0*/  LDG.E.U16 R26, desc[UR14][R4.64+0x400] ;  /* 0x0004000e041a7981 */ /* 0x000f68000c1e1500 */
[----:B------:R-:W5:Y:S04]  /*00e0*/  LDG.E.U16 R82, desc[UR14][R4.64+0x800] ;  /* 0x0008000e04527981 */ /* 0x000f68000c1e1500 */
[----:B------:R-:W5:Y:S04]  /*00f0*/  LDG.E.U16 R74, desc[UR14][R4.64+0x1000] ;  /* 0x0010000e044a7981 */ /* 0x000f68000c1e1500 */
[----:B------:R-:W5:Y:S04]  /*0100*/  LDG.E.U16 R76, desc[UR14][R4.64+0x1400] ;  /* 0x0014000e044c7981 */ /* 0x000f68000c1e1500 */
[----:B------:R-:W5:Y:S04]  /*0110*/  LDG.E.U16 R18, desc[UR14][R4.64+0x2000] ;  /* 0x0020000e04127981 */ /* 0x000f68000c1e1500 */
[----:B------:R-:W5:Y:S01]  /*0120*/  LDG.E.U16 R16, desc[UR14][R4.64+0x2400] ;  /* 0x0024000e04107981 */ /* 0x000f62000c1e1500 */
[----:B------:R-:W-:Y:S01]  /*0130*/  IMAD.SHL.U32 R0, R3, 0x2, RZ ;  /* 0x0000000203007824 */ /* 0x000fe200078e00ff */
[----:B------:R-:W-:Y:S01]  /*0140*/  LEA R10, R89, R2, 0x1 ;  /* 0x00000002590a7211 */ /* 0x000fe200078e08ff */
[----:B---3--:R-:W-:Y:S01]  /*0150*/  IMAD.WIDE.U32 R6, R9, 0x2, R6 ;  /* 0x0000000209067825 */ /* 0x008fe200078e0006 */
[----:B------:R-:W-:Y:S01]  /*0160*/  SHF.R.U32.HI R17, RZ, 0x1, R89 ;  /* 0x00000001ff117819 */ /* 0x000fe20000011659 */
[----:B------:R-:W3:Y:S01]  /*0170*/  LDG.E.U16 R14, desc[UR14][R4.64+0x2c00] ;  /* 0x002c000e040e7981 */ /* 0x000ee2000c1e1500 */
[----:B------:R-:W-:-:S03]  /*0180*/  LOP3.LUT R0, R0, 0x1c0, RZ, 0xc0, !PT ;  /* 0x000001c000007812 */ /* 0x000fc600078ec0ff */
[----:B------:R-:W3:Y:S01]  /*0190*/  LDG.E.U16 R80, desc[UR14][R4.64+0xc00] ;  /* 0x000c000e04507981 */ /* 0x000ee2000c1e1500 */
[C---:B------:R-:W-:Y:S01]  /*01a0*/  LEA R22, P0, R0.reuse, UR4, 0x1 ;  /* 0x0000000400167c11 */ /* 0x040fe2000f8008ff */
[----:B------:R-:W-:Y:S02]  /*01b0*/  UMOV UR4, 0x400 ;  /* 0x0000040000047882 */ /* 0x000fe40000000000 */
[----:B------:R-:W3:Y:S01]  /*01c0*/  LDG.E.U16 R78, desc[UR14][R4.64+0x1800] ;  /* 0x0018000e044e7981 */ /* 0x000ee2000c1e1500 */
[----:B------:R-:W-:Y:S01]  /*01d0*/  LEA.HI.X R23, R0, UR5, RZ, 0x1, P0 ;  /* 0x0000000500177c11 */ /* 0x000fe200080f0cff */
[----:B------:R-:W-:Y:S01]  /*01e0*/  IMAD.SHL.U32 R0, R10, 0x2, RZ ;  /* 0x000000020a007824 */ /* 0x000fe200078e00ff */
[----:B--2---:R-:W-:Y:S01]  /*01f0*/  ULEA UR12, UR12, UR4, 0x18 ;  /* 0x000000040c0c7291 */ /* 0x004fe2000f8ec03f */
[----:B------:R-:W-:Y:S01]  /*0200*/  IMAD.WIDE.U32 R6, R2, 0x2, R6 ;  /* 0x0000000202067825 */ /* 0x000fe200078e0006 */
[----:B------:R-:W2:Y:S02]  /*0210*/  LDG.E.U16 R72, desc[UR14][R4.64+0x1c00] ;  /* 0x001c000e04487981 */ /* 0x000ea4000c1e1500 */
[----:B------:R-:W-:Y:S01]  /*0220*/  LOP3.LUT R17, R0, R17, RZ, 0x3c, !PT ;  /* 0x0000001100117212 */ /* 0x000fe200078e3cff */
[----:B------:R-:W-:Y:S01]  /*0230*/  IMAD.WIDE.U32 R22, R2, 0x2, R22 ;  /* 0x0000000202167825 */ /* 0x000fe200078e0016 */
[----:B------:R-:W2:Y:S04]  /*0240*/  LDG.E.U16 R0, desc[UR14][R4.64+0x3000] ;  /* 0x0030000e04007981 */ /* 0x000ea8000c1e1500 */
        /* <DEDUP_REMOVED lines=59> */
[----:B----4-:R0:W-:Y:S04]  /*0600*/  STS.U16 [R17+UR12], R8 ;  /* 0x0000000811007988 */ /* 0x0101e8000800040c */
[----:B-----5:R1:W-:Y:S04]  /*0610*/  STS.U16 [R17+UR12+0x400], R26 ;  /* 0x0004001a11007988 */ /* 0x0203e8000800040c */
[----:B------:R4:W-:Y:S04]  /*0620*/  STS.U16 [R17+UR12+0x800], R82 ;  /* 0x0008005211007988 */ /* 0x0009e8000800040c */
[----:B0-----:R-:W5:Y:S04]  /*0630*/  LDG.E.U16 R8, desc[UR14][R4.64+0x7000] ;  /* 0x0070000e04087981 */ /* 0x001f68000c1e1500 */
[----:B-1----:R-:W5:Y:S04]  /*0640*/  LDG.E.U16 R26, desc[UR14][R4.64+0x5400] ;  /* 0x0054000e041a7981 */ /* 0x002f68000c1e1500 */
[----:B------:R0:W-:Y:S04]  /*0650*/  STS.U16 [R17+UR12+0x1000], R74 ;  /* 0x0010004a11007988 */ /* 0x0001e8000800040c */
[----:B------:R1:W-:Y:S04]  /*0660*/  STS.U16 [R17+UR12+0x1400], R76 ;  /* 0x0014004c11007988 */ /* 0x0003e8000800040c */
[----:B----4-:R-:W4:Y:S04]  /*0670*/  LDG.E.U16 R82, desc[UR14][R6.64+0x1000] ;  /* 0x0010000e06527981 */ /* 0x010f28000c1e1500 */
[----:B------:R-:W4:Y:S04]  /*0680*/  LDG.E.U16 R4, desc[UR14][R6.64+0x1400] ;  /* 0x0014000e06047981 */ /* 0x000f28000c1e1500 */
[----:B------:R3:W-:Y:S04]  /*0690*/  STS.U16 [R17+UR12+0x2000], R18 ;  /* 0x0020001211007988 */ /* 0x0007e8000800040c */
[----:B0-----:R-:W4:Y:S04]  /*06a0*/  LDG.E.U16 R74, desc[UR14][R6.64+0x1800] ;  /* 0x0018000e064a7981 */ /* 0x001f28000c1e1500 */
[----:B------:R0:W-:Y:S04]  /*06b0*/  STS.U16 [R17+UR12+0x2400], R16 ;  /* 0x0024001011007988 */ /* 0x0001e8000800040c */
[----:B-1----:R-:W4:Y:S04]  /*06c0*/  LDG.E.U16 R76, desc[UR14][R6.64+0x1c00] ;  /* 0x001c000e064c7981 */ /* 0x002f28000c1e1500 */
[----:B------:R-:W4:Y:S04]  /*06d0*/  LDG.E.U16 R5, desc[UR14][R6.64+0x40] ;  /* 0x0000400e06057981 */ /* 0x000f28000c1e1500 */
[----:B---3--:R-:W3:Y:S04]  /*06e0*/  LDG.E.U16 R18, desc[UR14][R6.64+0x1440] ;  /* 0x0014400e06127981 */ /* 0x008ee8000c1e1500 */
[----:B0-----:R-:W3:Y:S04]  /*06f0*/  LDG.E.U16 R16, desc[UR14][R6.64+0x1c40] ;  /* 0x001c400e06107981 */ /* 0x001ee8000c1e1500 */
[----:B------:R0:W-:Y:S04]  /*0700*/  STS.U16 [R17+UR12+0x2c00], R14 ;  /* 0x002c000e11007988 */ /* 0x0001e8000800040c */
[----:B--2---:R1:W-:Y:S01]  /*0710*/  STS.U16 [R17+UR12+0x3000], R0 ;  /* 0x0030000011007988 */ /* 0x0043e2000800040c */
[----:B0-----:R-:W-:-:S02]  /*0720*/  SHF.R.U32.HI R14, RZ, 0x5, R3 ;  /* 0x00000005ff0e7819 */ /* 0x001fc40000011603 */
[----:B-1----:R-:W-:Y:S01]  /*0730*/  LOP3.LUT R0, R17, 0x40, RZ, 0x3c, !PT ;  /* 0x0000004011007812 */ /* 0x002fe200078e3cff */
[----:B------:R-:W-:Y:S01]  /*0740*/  STS.U16 [R17+UR12+0xc00], R80 ;  /* 0x000c005011007988 */ /* 0x000fe2000800040c */
[----:B------:R-:W-:-:S03]  /*0750*/  R2UR UR4, R14 ;  /* 0x000000000e0472ca */ /* 0x000fc600000e0000 */
[----:B------:R-:W-:Y:S04]  /*0760*/  STS.U16 [R17+UR12+0x1800], R78 ;  /* 0x0018004e11007988 */ /* 0x000fe8000800040c */
        /* <DEDUP_REMOVED lines=18> */
[----:B------:R-:W-:Y:S01]  /*0890*/  STS.U16 [R17+UR12+0x7c00], R54 ;  /* 0x007c003611007988 */ /* 0x000fe2000800040c */
[----:B------:R-:W-:-:S02]  /*08a0*/  USHF.L.U32 UR4, UR4, 0x7, URZ ;  /* 0x0000000704047899 */ /* 0x000fc4000800063f */
[----:B------:R-:W-:Y:S02]  /*08b0*/  UIADD3 UR5, UR12, 0x8000, URZ ;  /* 0x000080000c057890 */ /* 0x000fe4000fffe03f */
[----:B------:R-:W-:Y:S02]  /*08c0*/  ULOP3.LUT UR4, UR4, 0x200, URZ, 0xc0, !UPT ;  /* 0x0000020004047892 */ /* 0x000fe4000f8ec03f */
[----:B------:R-:W-:Y:S02]  /*08d0*/  USHF.R.U32.HI UR5, URZ, 0x4, UR5 ;  /* 0x000000043f057899 */ /* 0x000fe40008011605 */
[----:B------:R-:W-:Y:S02]  /*08e0*/  ULEA.HI UR4, UR12, UR4, URZ, 0x1c ;  /* 0x000000040c047291 */ /* 0x000fe4000f8fe03f */
[----:B------:R-:W-:Y:S02]  /*08f0*/  USGXT.U32 UR6, UR5, 0xe ;  /* 0x0000000e0506789a */ /* 0x000fe40008000000 */
[----:B------:R-:W-:Y:S01]  /*0900*/  ULOP3.LUT UR8, UR4, 0x3fff, URZ, 0xc0, !UPT ;  /* 0x00003fff04087892 */ /* 0x000fe2000f8ec03f */
[----:B------:R-:W-:Y:S01]  /*0910*/  UMOV UR7, 0x40000040 ;  /* 0x4000004000077882 */ /* 0x000fe20000000000 */
[----:B------:R-:W-:-:S05]  /*0920*/  UMOV UR5, 0x40000040 ;  /* 0x4000004000057882 */ /* 0x000fca0000000000 */
[----:B------:R-:W-:Y:S01]  /*0930*/  UMOV UR4, UR8 ;  /* 0x0000000800047c82 */ /* 0x000fe20008000000 */
[----:B------:R-:W-:Y:S02]  /*0940*/  UIADD3 UR10, UP1, UR6, 0x80, URZ ;  /* 0x00000080060a7890 */ /* 0x000fe4000ff3e03f */
[----:B------:R-:W-:Y:S01]  /*0950*/  UIADD3 UR8, UP0, UR8, 0x2, URZ ;  /* 0x0000000208087890 */ /* 0x000fe2000ff1e03f */
[----:B-----5:R-:W-:Y:S04]  /*0960*/  STS.U16 [R17+UR12+0x7000], R8 ;  /* 0x0070000811007988 */ /* 0x020fe8000800040c */
[----:B------:R-:W-:Y:S04]  /*0970*/  STS.U16 [R17+UR12+0x5400], R26 ;  /* 0x0054001a11007988 */ /* 0x000fe8000800040c */
[----:B------:R-:W-:Y:S04]  /*0980*/  STS.U16 [R0+UR12], R53 ;  /* 0x0000003500007988 */ /* 0x000fe8000800040c */
        /* <DEDUP_REMOVED lines=35> */
[----:B----4-:R-:W-:Y:S04]  /*0bc0*/  STS.U16 [R17+UR12+0x9000], R82 ;  /* 0x0090005211007988 */ /* 0x010fe8000800040c */
[----:B------:R-:W-:Y:S04]  /*0bd0*/  STS.U16 [R17+UR12+0x9400], R4 ;  /* 0x0094000411007988 */ /* 0x000fe8000800040c */
[----:B------:R-:W-:Y:S04]  /*0be0*/  STS.U16 [R17+UR12+0x9800], R74 ;  /* 0x0098004a11007988 */ /* 0x000fe8000800040c */
[----:B------:R-:W-:Y:S04]  /*0bf0*/  STS.U16 [R17+UR12+0x9c00], R76 ;  /* 0x009c004c11007988 */ /* 0x000fe8000800040c */
[----:B------:R-:W-:Y:S04]  /*0c00*/  STS.U16 [R0+UR12+0x8000], R5 ;  /* 0x0080000500007988 */ /* 0x000fe8000800040c */
[----:B------:R-:W-:Y:S04]  /*0c10*/  STS.U16 [R0+UR12+0x8400], R57 ;  /* 0x0084003900007988 */ /* 0x000fe8000800040c */
[----:B------:R0:W-:Y:S04]  /*0c20*/  STS.U16 [R0+UR12+0x8800], R59 ;  /* 0x0088003b00007988 */ /* 0x0001e8000800040c */
[----:B------:R-:W-:Y:S04]  /*0c30*/  STS.U16 [R0+UR12+0x8c00], R91 ;  /* 0x008c005b00007988 */ /* 0x000fe8000800040c */
[----:B------:R-:W-:Y:S04]  /*0c40*/  STS.U16 [R0+UR12+0x9000], R92 ;  /* 0x0090005c00007988 */ /* 0x000fe8000800040c */
[----:B---3--:R-:W-:Y:S04]  /*0c50*/  STS.U16 [R0+UR12+0x9400], R18 ;  /* 0x0094001200007988 */ /* 0x008fe8000800040c */
[----:B------:R-:W-:Y:S04]  /*0c60*/  STS.U16 [R0+UR12+0x9800], R93 ;  /* 0x0098005d00007988 */ /* 0x000fe8000800040c */
[----:B------:R1:W-:Y:S01]  /*0c70*/  STS.U16 [R0+UR12+0x9c00], R16 ;  /* 0x009c001000007988 */ /* 0x0003e2000800040c */
[----:B------:R-:W-:Y:S06]  /*0c80*/  BAR.SYNC.DEFER_BLOCKING 0x0 ;  /* 0x0000000000007b1d */ /* 0x000fec0000010000 */
[----:B0-----:R-:W-:-:S06]  /*0c90*/  WARPGROUP.ARRIVE ;  /* 0x00000000000079c5 */ /* 0x001fcc0000000000 */
[----:B------:R-:W-:Y:S01]  /*0ca0*/  HGMMA.64x64x16.F32.BF16 R56, gdesc[UR4].tnspB, RZ, !UPT ;  /* 0x40e00000043879f0 */ /* 0x000fe2000c7018ff */
[----:B------:R-:W-:Y:S01]  /*0cb0*/  UMOV UR4, URZ ;  /* 0x0000003f00047c82 */ /* 0x000fe20008000000 */
[----:B------:R-:W-:Y:S01]  /*0cc0*/  UMOV UR5, URZ ;  /* 0x0000003f00057c82 */ /* 0x000fe20008000000 */
[----:B------:R-:W-:Y:S02]  /*0cd0*/  UIADD3.X UR9, UR4, 0x40000040, URZ, UP0, !UPT ;  /* 0x4000004004097890 */ /* 0x000fe400087fe43f */
[----:B------:R-:W-:Y:S02]  /*0ce0*/  UIADD3.X UR11, UR5, 0x40000040, URZ, UP1, !UPT ;  /* 0x40000040050b7890 */ /* 0x000fe40008ffe43f */
[----:B------:R-:W-:Y:S02]  /*0cf0*/  UIADD3.64 UR16, UR8, 0x2, URZ ;  /* 0x0000000208107897 */ /* 0x000fe4000fffe03f */
[----:B------:R-:W-:-:S05]  /*0d00*/  UIADD3.64 UR18, UR10, 0x80, URZ ;  /* 0x000000800a127897 */ /* 0x000fca000fffe03f */
[----:B------:R-:W-:Y:S01]  /*0d10*/  HGMMA.64x64x16.F32.BF16 R56, gdesc[UR8].tnspB, R56 ;  /* 0x40e00000083879f0 */ /* 0x000fe20008701838 */
[----:B------:R-:W-:Y:S02]  /*0d20*/  UIADD3.64 UR22, UR10, 0x100, URZ ;  /* 0x000001000a167897 */ /* 0x000fe4000fffe03f */
[----:B------:R-:W-:Y:S02]  /*0d30*/  UIADD3.64 UR20, UR8, 0x4, URZ ;  /* 0x0000000408147897 */ /* 0x000fe4000fffe03f */
[----:B------:R-:W-:Y:S01]  /*0d40*/  UIADD3.64 UR4, UR8, 0x3fe, URZ ;  /* 0x000003fe08047897 */ /* 0x000fe2000fffe03f */
[----:B------:R-:W-:Y:S06]  /*0d50*/  HGMMA.64x64x16.F32.BF16 R56, gdesc[UR16].tnspB, R56 ;  /* 0x40e00000103879f0 */ /* 0x000fec0008701838 */
[----:B------:R-:W-:Y:S04]  /*0d60*/  HGMMA.64x64x16.F32.BF16 R56, gdesc[UR20].tnspB, R56 ;  /* 0x40e00000143879f0 */ /* 0x000fe80008701838 */
[----:B------:R-:W-:Y:S01]  /*0d70*/  HGMMA.64x64x16.F32.BF16 R24, gdesc[UR4].tnspB, RZ, !UPT ;  /* 0x40e00000041879f0 */ /* 0x000fe2000c7018ff */
[----:B------:R-:W-:Y:S01]  /*0d80*/  UIADD3.64 UR4, UR8, 0x400, URZ ;  /* 0x0000040008047897 */ /* 0x000fe2000fffe03f */
[----:B------:R-:W-:Y:S01]  /*0d90*/  UMOV UR6, UR10 ;  /* 0x0000000a00067c82 */ /* 0x000fe20008000000 */
[----:B------:R-:W-:Y:S01]  /*0da0*/  UMOV UR7, UR11 ;  /* 0x0000000b00077c82 */ /* 0x000fe20008000000 */
[----:B------:R-:W-:-:S06]  /*0db0*/  UIADD3.64 UR16, UR8, 0x402, URZ ;  /* 0x0000040208107897 */ /* 0x000fcc000fffe03f */
[----:B------:R-:W-:Y:S01]  /*0dc0*/  HGMMA.64x64x16.F32.BF16 R24, gdesc[UR4].tnspB, R24 ;  /* 0x40e00000041879f0 */ /* 0x000fe20008701818 */
[----:B------:R-:W-:-:S03]  /*0dd0*/  UIADD3.64 UR4, UR8, 0x404, URZ ;  /* 0x0000040408047897 */ /* 0x000fc6000fffe03f */
[----:B------:R-:W-:Y:S01]  /*0de0*/  HGMMA.64x64x16.F32.BF16 R24, gdesc[UR16].tnspB, R24 ;  /* 0x40e00000101879f0 */ /* 0x000fe20008701818 */
[----:B------:R-:W-:Y:S01]  /*0df0*/  UMOV UR6, UR22 ;  /* 0x0000001600067c82 */ /* 0x000fe20008000000 */
[----:B------:R-:W-:-:S04]  /*0e00*/  UMOV UR7, UR23 ;  /* 0x0000001700077c82 */ /* 0x000fc80008000000 */
[----:B------:R-:W-:Y:S01]  /*0e10*/  HGMMA.64x64x16.F32.BF16 R24, gdesc[UR4].tnspB, R24, gsb0 ;  /* 0x40e00000041879f0 */ /* 0x000fe20008001818 */
[C---:B-1----:R-:W-:Y:S01]  /*0e20*/  IMAD.SHL.U32 R0, R3.reuse, 0x20, RZ ;  /* 0x0000002003007824 */ /* 0x042fe200078e00ff */
[--C-:B------:R-:W-:Y:S02]  /*0e30*/  SHF.R.S32.HI R4, RZ, 0x2, R3.reuse ;  /* 0x00000002ff047819 */ /* 0x100fe40000011403 */
[C---:B------:R-:W-:Y:S02]  /*0e40*/  SHF.L.U32 R17, R3.reuse, 0x4, RZ ;  /* 0x0000000403117819 */ /* 0x040fe400000006ff */
[----:B------:R-:W-:Y:S02]  /*0e50*/  LOP3.LUT R0, R0, 0x60, RZ, 0xc0, !PT ;  /* 0x0000006000007812 */ /* 0x000fe400078ec0ff */
[----:B------:R-:W-:Y:S01]  /*0e60*/  SHF.R.S32.HI R9, RZ, 0x5, R3 ;  /* 0x00000005ff097819 */ /* 0x000fe20000011403 */
[----:B------:R-:W-:Y:S01]  /*0e70*/  IMAD.SHL.U32 R8, R3, 0x200, RZ ;  /* 0x0000020003087824 */ /* 0x000fe200078e00ff */
[----:B------:R-:W-:-:S02]  /*0e80*/  SGXT R4, R4, 0x1 ;  /* 0x000000010404781a */ /* 0x000fc40000000200 */
[----:B------:R-:W-:Y:S02]  /*0e90*/  LOP3.LUT R5, R0, 0xf80, R17, 0xf8, !PT ;  /* 0x00000f8000057812 */ /* 0x000fe400078ef811 */
[----:B------:R-:W-:Y:S02]  /*0ea0*/  SGXT R9, R9, 0x1 ;  /* 0x000000010909781a */ /* 0x000fe40000000200 */
[----:B------:R-:W-:Y:S02]  /*0eb0*/  LOP3.LUT R0, R5, 0x4010, R4, 0xf8, !PT ;  /* 0x0000401005007812 */ /* 0x000fe400078ef804 */
[----:B------:R-:W-:Y:S02]  /*0ec0*/  SHF.L.U32 R88, R3, 0x1, RZ ;  /* 0x0000000103587819 */ /* 0x000fe400000006ff */
[----:B------:R-:W-:Y:S02]  /*0ed0*/  LOP3.LUT R8, R8, 0x3000, RZ, 0xc0, !PT ;  /* 0x0000300008087812 */ /* 0x000fe400078ec0ff */
[----:B------:R-:W-:-:S02]  /*0ee0*/  LOP3.LUT R9, R9, 0x4010, RZ, 0xc0, !PT ;  /* 0x0000401009097812 */ /* 0x000fc400078ec0ff */
[----:B------:R-:W-:Y:S02]  /*0ef0*/  LOP3.LUT R17, R8, 0x70, R17, 0xf8, !PT ;  /* 0x0000007008117812 */ /* 0x000fe400078ef811 */
[----:B------:R-:W-:Y:S01]  /*0f00*/  LOP3.LUT R16, R9, 0x180, R88, 0xf8, !PT ;  /* 0x0000018009107812 */ /* 0x000fe200078ef858 */
[----:B------:R-:W-:Y:S02]  /*0f10*/  WARPGROUP.DEPBAR.LE gsb0, 0x0 ;  /* 0x00008000000079c5 */ /* 0x000fe40000010000 */
[----:B------:R-:W-:Y:S01]  /*0f20*/  IMAD.MOV.U32 R4, RZ, RZ, R56 ;  /* 0x000000ffff047224 */ /* 0x000fe200078e0038 */
[----:B------:R-:W-:Y:S01]  /*0f30*/  MOV R6, R72 ;  /* 0x0000004800067202 */ /* 0x000fe20000000f00 */
[----:B------:R-:W-:Y:S02]  /*0f40*/  IMAD.MOV.U32 R5, RZ, RZ, R58 ;  /* 0x000000ffff057224 */ /* 0x000fe400078e003a */
[----:B------:R-:W-:Y:S01]  /*0f50*/  IMAD.MOV.U32 R7, RZ, RZ, R74 ;  /* 0x000000ffff077224 */ /* 0x000fe200078e004a */
[----:B------:R-:W-:Y:S01]  /*0f60*/  BAR.SYNC.DEFER_BLOCKING 0x0 ;  /* 0x0000000000007b1d */ /* 0x000fe20000010000 */
[----:B------:R-:W-:Y:S01]  /*0f70*/  IMAD.MOV.U32 R12, RZ, RZ, R60 ;  /* 0x000000ffff0c7224 */ /* 0x000fe200078e003c */
[----:B------:R-:W-:Y:S01]  /*0f80*/  MOV R14, R76 ;  /* 0x0000004c000e7202 */ /* 0x000fe20000000f00 */
        /* <DEDUP_REMOVED lines=12> */
[----:B------:R-:W-:-:S02]  /*1050*/  IMAD.MOV.U32 R22, RZ, RZ, R77 ;  /* 0x000000ffff167224 */ /* 0x000fc400078e004d */
[----:B------:R-:W-:Y:S02]  /*1060*/  IMAD.MOV.U32 R23, RZ, RZ, R79 ;  /* 0x000000ffff177224 */ /* 0x000fe400078e004f */
[----:B------:R-:W-:Y:S01]  /*1070*/  IMAD.MOV.U32 R58, RZ, RZ, R81 ;  /* 0x000000ffff3a7224 */ /* 0x000fe200078e0051 */
[----:B------:R0:W-:Y:S01]  /*1080*/  STS.128 [R0+UR12], R4 ;  /* 0x0000000400007988 */ /* 0x0001e20008000c0c */
[----:B------:R-:W-:Y:S02]  /*1090*/  IMAD.MOV.U32 R60, RZ, RZ, R69 ;  /* 0x000000ffff3c7224 */ /* 0x000fe400078e0045 */
[----:B------:R-:W-:Y:S02]  /*10a0*/  IMAD.MOV.U32 R61, RZ, RZ, R71 ;  /* 0x000000ffff3d7224 */ /* 0x000fe400078e0047 */
[----:B------:R-:W-:Y:S01]  /*10b0*/  IMAD.MOV.U32 R63, RZ, RZ, R87 ;  /* 0x000000ffff3f7224 */ /* 0x000fe200078e0057 */
[----:B------:R-:W-:Y:S01]  /*10c0*/  STS.128 [R0+UR12+0x1000], R12 ;  /* 0x0010000c00007988 */ /* 0x000fe20008000c0c */
[----:B------:R-:W1:Y:S01]  /*10d0*/  LDC.64 R68, c[0x0][0x220] ;  /* 0x00008800ff447b82 */ /* 0x000e620000000a00 */
[----:B0-----:R-:W-:Y:S01]  /*10e0*/  IMAD.MOV.U32 R6, RZ, RZ, R80 ;  /* 0x000000ffff067224 */ /* 0x001fe200078e0050 */
[----:B------:R-:W-:Y:S01]  /*10f0*/  LOP3.LUT R80, R16, R17, RZ, 0x3c, !PT ;  /* 0x0000001110507212 */ /* 0x000fe200078e3cff */
[----:B------:R-:W-:Y:S01]  /*1100*/  IMAD.MOV.U32 R4, RZ, RZ, R64 ;  /* 0x000000ffff047224 */ /* 0x000fe200078e0040 */
[----:B------:R-:W-:Y:S01]  /*1110*/  MOV R5, R66 ;  /* 0x0000004200057202 */ /* 0x000fe20000000f00 */
[----:B------:R-:W-:Y:S01]  /*1120*/  IMAD.MOV.U32 R7, RZ, RZ, R82 ;  /* 0x000000ffff077224 */ /* 0x000fe200078e0052 */
[----:B------:R-:W-:Y:S01]  /*1130*/  LOP3.LUT R82, R0, 0x10, RZ, 0x3c, !PT ;  /* 0x0000001000527812 */ /* 0x000fe200078e3cff */
[----:B------:R-:W-:-:S02]  /*1140*/  IMAD.MOV.U32 R16, RZ, RZ, R57 ;  /* 0x000000ffff107224 */ /* 0x000fc400078e0039 */
[----:B------:R-:W-:Y:S01]  /*1150*/  IMAD.MOV.U32 R17, RZ, RZ, R59 ;  /* 0x000000ffff117224 */ /* 0x000fe200078e003b */
[----:B------:R-:W-:Y:S01]  /*1160*/  MOV R59, R83 ;  /* 0x00000053003b7202 */ /* 0x000fe20000000f00 */
[----:B------:R-:W-:Y:S01]  /*1170*/  IMAD.MOV.U32 R57, RZ, RZ, R67 ;  /* 0x000000ffff397224 */ /* 0x000fe200078e0043 */
[----:B------:R-:W-:Y:S04]  /*1180*/  STS.128 [R0+UR12+0x2000], R4 ;  /* 0x0020000400007988 */ /* 0x000fe80008000c0c */
[----:B------:R-:W-:Y:S04]  /*1190*/  STS.128 [R0+UR12+0x3000], R8 ;  /* 0x0030000800007988 */ /* 0x000fe80008000c0c */
[----:B------:R-:W-:Y:S04]  /*11a0*/  STS.128 [R82+UR12], R16 ;  /* 0x0000001052007988 */ /* 0x000fe80008000c0c */
[----:B------:R-:W-:Y:S04]  /*11b0*/  STS.128 [R82+UR12+0x1000], R20 ;  /* 0x0010001452007988 */ /* 0x000fe80008000c0c */
[----:B------:R-:W-:Y:S04]  /*11c0*/  STS.128 [R82+UR12+0x2000], R56 ;  /* 0x0020003852007988 */ /* 0x000fe80008000c0c */
[----:B------:R-:W-:Y:S01]  /*11d0*/  STS.128 [R82+UR12+0x3000], R60 ;  /* 0x0030003c52007988 */ /* 0x000fe20008000c0c */
[----:B------:R-:W-:Y:S01]  /*11e0*/  BAR.SYNC.DEFER_BLOCKING 0x0 ;  /* 0x0000000000007b1d */ /* 0x000fe20000010000 */
[----:B------:R-:W-:Y:S01]  /*11f0*/  LOP3.LUT R3, R3, 0xe0, RZ, 0xc0, !PT ;  /* 0x000000e003037812 */ /* 0x000fe200078ec0ff */
[----:B------:R-:W-:Y:S01]  /*1200*/  IMAD.MOV.U32 R72, RZ, RZ, R24 ;  /* 0x000000ffff487224 */ /* 0x000fe200078e0018 */
[----:B-1----:R-:W-:-:S02]  /*1210*/  LEA R84, P0, R89, R68, 0x3 ;  /* 0x0000004459547211 */ /* 0x002fc400078018ff */
[----:B------:R-:W-:Y:S02]  /*1220*/  SHF.L.U32 R24, R3, 0x1, RZ ;  /* 0x0000000103187819 */ /* 0x000fe400000006ff */
[----:B------:R-:W-:Y:S02]  /*1230*/  LOP3.LUT R88, R88, 0x1c0, RZ, 0xc0, !PT ;  /* 0x000001c058587812 */ /* 0x000fe400078ec0ff */
[-C--:B------:R-:W-:Y:S01]  /*1240*/  LEA.HI.X R85, R24, R69.reuse, RZ, 0x2, P0 ;  /* 0x0000004518557211 */ /* 0x080fe200000f14ff */
[----:B------:R-:W0:Y:S04]  /*1250*/  LDS.128 R4, [R80+UR12] ;  /* 0x0000000c50047984 */ /* 0x000e280008000c00 */
[----:B------:R-:W1:Y:S04]  /*1260*/  LDS.128 R8, [R80+UR12+0x200] ;  /* 0x0002000c50087984 */ /* 0x000e680008000c00 */
[----:B------:R-:W2:Y:S04]  /*1270*/  LDS.128 R12, [R80+UR12+0x400] ;  /* 0x0004000c500c7984 */ /* 0x000ea80008000c00 */
[----:B------:R-:W3:Y:S04]  /*1280*/  LDS.128 R16, [R80+UR12+0x600] ;  /* 0x0006000c50107984 */ /* 0x000ee80008000c00 */
[----:B------:R-:W4:Y:S04]  /*1290*/  LDS.128 R20, [R80+UR12+0x800] ;  /* 0x0008000c50147984 */ /* 0x000f280008000c00 */
[----:B------:R-:W5:Y:S04]  /*12a0*/  LDS.128 R56, [R80+UR12+0xa00] ;  /* 0x000a000c50387984 */ /* 0x000f680008000c00 */
[----:B------:R-:W5:Y:S04]  /*12b0*/  LDS.128 R60, [R80+UR12+0xc00] ;  /* 0x000c000c503c7984 */ /* 0x000f680008000c00 */
[----:B------:R-:W5:Y:S01]  /*12c0*/  LDS.128 R64, [R80+UR12+0xe00] ;  /* 0x000e000c50407984 */ /* 0x000f620008000c00 */
[C---:B------:R-:W-:Y:S01]  /*12d0*/  LEA R76, P0, R88.reuse, R68, 0x2 ;  /* 0x00000044584c7211 */ /* 0x040fe200078010ff */
[----:B------:R-:W-:Y:S01]  /*12e0*/  IMAD.MOV.U32 R74, RZ, RZ, R40 ;  /* 0x000000ffff4a7224 */ /* 0x000fe200078e0028 */
[----:B------:R-:W-:Y:S01]  /*12f0*/  MOV R73, R26 ;  /* 0x0000001a00497202 */ /* 0x000fe20000000f00 */
[----:B------:R-:W-:Y:S01]  /*1300*/  IMAD.MOV.U32 R75, RZ, RZ, R42 ;  /* 0x000000ffff4b7224 */ /* 0x000fe200078e002a */
[----:B------:R-:W-:Y:S01]  /*1310*/  BAR.SYNC.DEFER_BLOCKING 0x0 ;  /* 0x0000000000007b1d */ /* 0x000fe20000010000 */
[----:B------:R-:W-:Y:S01]  /*1320*/  LEA.HI.X R77, R88, R69, RZ, 0x2, P0 ;  /* 0x00000045584d7211 */ /* 0x000fe200000f14ff */
[----:B------:R-:W-:Y:S01]  /*1330*/  IMAD.WIDE.U32 R84, R2, 0x4, R84 ;  /* 0x0000000402547825 */ /* 0x000fe200078e0054 */
[----:B------:R-:W-:-:S03]  /*1340*/  MOV R70, R44 ;  /* 0x0000002c00467202 */ /* 0x000fc60000000f00 */
[----:B------:R-:W-:Y:S01]  /*1350*/  IMAD.WIDE.U32 R2, R2, 0x4, R76 ;  /* 0x0000000402027825 */ /* 0x000fe200078e004c */
[----:B------:R-:W-:-:S03]  /*1360*/  MOV R76, R36 ;  /* 0x00000024004c7202 */ /* 0x000fc60000000f00 */
        /* <DEDUP_REMOVED lines=11> */
[----:B------:R0:W-:Y:S01]  /*1420*/  STS.128 [R0+UR12], R72 ;  /* 0x0000004800007988 */ /* 0x0001e20008000c0c */
[----:B------:R-:W-:Y:S01]  /*1430*/  IMAD.MOV.U32 R77, RZ, RZ, R38 ;  /* 0x000000ffff4d7224 */ /* 0x000fe200078e0026 */
[----:B------:R-:W-:Y:S01]  /*1440*/  MOV R31, R47 ;  /* 0x0000002f001f7202 */ /* 0x000fe20000000f00 */
[----:B------:R-:W-:Y:S01]  /*1450*/  IMAD.MOV.U32 R78, RZ, RZ, R52 ;  /* 0x000000ffff4e7224 */ /* 0x000fe200078e0034 */
[----:B------:R-:W-:Y:S01]  /*1460*/  MOV R39, R55 ;  /* 0x0000003700277202 */ /* 0x000fe20000000f00 */
[----:B------:R-:W-:-:S02]  /*1470*/  IMAD.MOV.U32 R26, RZ, RZ, R41 ;  /* 0x000000ffff1a7224 */ /* 0x000fc400078e0029 */
[----:B------:R-:W-:Y:S02]  /*1480*/  IMAD.MOV.U32 R30, RZ, RZ, R45 ;  /* 0x000000ffff1e7224 */ /* 0x000fe400078e002d */
[----:B------:R-:W-:Y:S02]  /*1490*/  IMAD.MOV.U32 R38, RZ, RZ, R53 ;  /* 0x000000ffff267224 */ /* 0x000fe400078e0035 */
[----:B0-----:R-:W-:Y:S01]  /*14a0*/  IMAD.MOV.U32 R72, RZ, RZ, R32 ;  /* 0x000000ffff487224 */ /* 0x001fe200078e0020 */
[----:B------:R-:W-:Y:S01]  /*14b0*/  MOV R73, R34 ;  /* 0x0000002200497202 */ /* 0x000fe20000000f00 */
[----:B------:R-:W-:Y:S01]  /*14c0*/  IMAD.MOV.U32 R32, RZ, RZ, R33 ;  /* 0x000000ffff207224 */ /* 0x000fe200078e0021 */
[----:B------:R-:W-:Y:S01]  /*14d0*/  MOV R33, R35 ;  /* 0x0000002300217202 */ /* 0x000fe20000000f00 */
[----:B------:R-:W-:Y:S01]  /*14e0*/  IMAD.MOV.U32 R74, RZ, RZ, R48 ;  /* 0x000000ffff4a7224 */ /* 0x000fe200078e0030 */
[----:B------:R-:W-:Y:S01]  /*14f0*/  MOV R35, R51 ;  /* 0x0000003300237202 */ /* 0x000fe20000000f00 */
[----:B------:R-:W-:-:S02]  /*1500*/  IMAD.MOV.U32 R75, RZ, RZ, R50 ;  /* 0x000000ffff4b7224 */ /* 0x000fc400078e0032 */
[----:B------:R-:W-:Y:S01]  /*1510*/  IMAD.MOV.U32 R34, RZ, RZ, R49 ;  /* 0x000000ffff227224 */ /* 0x000fe200078e0031 */
[----:B------:R-:W-:Y:S04]  /*1520*/  STS.128 [R0+UR12+0x1000], R68 ;  /* 0x0010004400007988 */ /* 0x000fe80008000c0c */
[----:B------:R-:W-:Y:S04]  /*1530*/  STS.128 [R0+UR12+0x2000], R72 ;  /* 0x0020004800007988 */ /* 0x000fe80008000c0c */
[----:B------:R-:W-:Y:S04]  /*1540*/  STS.128 [R0+UR12+0x3000], R76 ;  /* 0x0030004c00007988 */ /* 0x000fe80008000c0c */
[----:B------:R-:W-:Y:S04]  /*1550*/  STS.128 [R82+UR12], R24 ;  /* 0x0000001852007988 */ /* 0x000fe80008000c0c */
[----:B------:R-:W-:Y:S04]  /*1560*/  STS.128 [R82+UR12+0x1000], R28 ;  /* 0x0010001c52007988 */ /* 0x000fe80008000c0c */
[----:B------:R-:W-:Y:S04]  /*1570*/  STS.128 [R82+UR12+0x2000], R32 ;  /* 0x0020002052007988 */ /* 0x000fe80008000c0c */
[----:B------:R-:W-:Y:S01]  /*1580*/  STS.128 [R82+UR12+0x3000], R36 ;  /* 0x0030002452007988 */ /* 0x000fe20008000c0c */
[----:B------:R-:W-:Y:S06]  /*1590*/  BAR.SYNC.DEFER_BLOCKING 0x0 ;  /* 0x0000000000007b1d */ /* 0x000fec0000010000 */
[----:B------:R-:W-:Y:S04]  /*15a0*/  STG.E desc[UR14][R84.64], R4 ;  /* 0x0000000454007986 */ /* 0x000fe8000c10190e */
[----:B------:R-:W-:Y:S04]  /*15b0*/  STG.E desc[UR14][R84.64+0x80], R6 ;  /* 0x0000800654007986 */ /* 0x000fe8000c10190e */
[----:B------:R-:W-:Y:S04]  /*15c0*/  STG.E desc[UR14][R84.64+0x800], R5 ;  /* 0x0008000554007986 */ /* 0x000fe8000c10190e */
[----:B------:R-:W-:Y:S04]  /*15d0*/  STG.E desc[UR14][R84.64+0x880], R7 ;  /* 0x0008800754007986 */ /* 0x000fe8000c10190e */
[----:B-1----:R-:W-:Y:S04]  /*15e0*/  STG.E desc[UR14][R84.64+0x1000], R8 ;  /* 0x0010000854007986 */ /* 0x002fe8000c10190e */
[----:B------:R-:W-:Y:S04]  /*15f0*/  STG.E desc[UR14][R84.64+0x1080], R10 ;  /* 0x0010800a54007986 */ /* 0x000fe8000c10190e */
[----:B------:R-:W-:Y:S04]  /*1600*/  STG.E desc[UR14][R84.64+0x1800], R9 ;  /* 0x0018000954007986 */ /* 0x000fe8000c10190e */
[----:B------:R-:W-:Y:S04]  /*1610*/  STG.E desc[UR14][R84.64+0x1880], R11 ;  /* 0x0018800b54007986 */ /* 0x000fe8000c10190e */
[----:B--2---:R-:W-:Y:S04]  /*1620*/  STG.E desc[UR14][R84.64+0x2000], R12 ;  /* 0x0020000c54007986 */ /* 0x004fe8000c10190e */
[----:B------:R-:W-:Y:S04]  /*1630*/  STG.E desc[UR14][R84.64+0x2080], R14 ;  /* 0x0020800e54007986 */ /* 0x000fe8000c10190e */
[----:B------:R-:W-:Y:S04]  /*1640*/  STG.E desc[UR14][R84.64+0x2800], R13 ;  /* 0x0028000d54007986 */ /* 0x000fe8000c10190e */
[----:B------:R-:W-:Y:S04]  /*1650*/  STG.E desc[UR14][R84.64+0x2880], R15 ;  /* 0x0028800f54007986 */ /* 0x000fe8000c10190e */
[----:B------:R-:W0:Y:S04]  /*1660*/  LDS.128 R44, [R80+UR12] ;  /* 0x0000000c502c7984 */ /* 0x000e280008000c00 */
[----:B------:R-:W1:Y:S04]  /*1670*/  LDS.128 R40, [R80+UR12+0x200] ;  /* 0x0002000c50287984 */ /* 0x000e680008000c00 */
[----:B------:R-:W2:Y:S04]  /*1680*/  LDS.128 R24, [R80+UR12+0x400] ;  /* 0x0004000c50187984 */ /* 0x000ea80008000c00 */
[----:B------:R-:W2:Y:S04]  /*1690*/  LDS.128 R28, [R80+UR12+0x600] ;  /* 0x0006000c501c7984 */ /* 0x000ea80008000c00 */
[----:B------:R-:W2:Y:S04]  /*16a0*/  LDS.128 R4, [R80+UR12+0x800] ;  /* 0x0008000c50047984 */ /* 0x000ea80008000c00 */
[----:B------:R-:W2:Y:S04]  /*16b0*/  LDS.128 R32, [R80+UR12+0xa00] ;  /* 0x000a000c50207984 */ /* 0x000ea80008000c00 */
[----:B------:R-:W2:Y:S04]  /*16c0*/  LDS.128 R8, [R80+UR12+0xc00] ;  /* 0x000c000c50087984 */ /* 0x000ea80008000c00 */
[----:B------:R-:W2:Y:S04]  /*16d0*/  LDS.128 R12, [R80+UR12+0xe00] ;  /* 0x000e000c500c7984 */ /* 0x000ea80008000c00 */
[----:B---3--:R-:W-:Y:S04]  /*16e0*/  STG.E desc[UR14][R84.64+0x3000], R16 ;  /* 0x0030001054007986 */ /* 0x008fe8000c10190e */
[----:B------:R-:W-:Y:S04]  /*16f0*/  STG.E desc[UR14][R84.64+0x3080], R18 ;  /* 0x0030801254007986 */ /* 0x000fe8000c10190e */
[----:B------:R-:W-:Y:S04]  /*1700*/  STG.E desc[UR14][R84.64+0x3800], R17 ;  /* 0x0038001154007986 */ /* 0x000fe8000c10190e */
[----:B------:R-:W-:Y:S04]  /*1710*/  STG.E desc[UR14][R84.64+0x3880], R19 ;  /* 0x0038801354007986 */ /* 0x000fe8000c10190e */
[----:B----4-:R-:W-:Y:S04]  /*1720*/  STG.E desc[UR14][R84.64+0x4000], R20 ;  /* 0x0040001454007986 */ /* 0x010fe8000c10190e */
[----:B------:R-:W-:Y:S04]  /*1730*/  STG.E desc[UR14][R84.64+0x4080], R22 ;  /* 0x0040801654007986 */ /* 0x000fe8000c10190e */
[----:B------:R-:W-:Y:S04]  /*1740*/  STG.E desc[UR14][R84.64+0x4800], R21 ;  /* 0x0048001554007986 */ /* 0x000fe8000c10190e */
[----:B------:R-:W-:Y:S04]  /*1750*/  STG.E desc[UR14][R84.64+0x4880], R23 ;  /* 0x0048801754007986 */ /* 0x000fe8000c10190e */
[----:B-----5:R-:W-:Y:S04]  /*1760*/  STG.E desc[UR14][R84.64+0x5000], R56 ;  /* 0x0050003854007986 */ /* 0x020fe8000c10190e */
[----:B------:R-:W-:Y:S04]  /*1770*/  STG.E desc[UR14][R84.64+0x5080], R58 ;  /* 0x0050803a54007986 */ /* 0x000fe8000c10190e */
        /* <DEDUP_REMOVED lines=10> */
[----:B0-----:R-:W-:Y:S04]  /*1820*/  STG.E desc[UR14][R84.64+0x8000], R44 ;  /* 0x0080002c54007986 */ /* 0x001fe8000c10190e */
        /* <DEDUP_REMOVED lines=30> */
[----:B------:R-:W-:Y:S01]  /*1a10*/  STG.E desc[UR14][R2.64+0xf880], R15 ;  /* 0x00f8800f02007986 */ /* 0x000fe2000c10190e */
[----:B------:R-:W-:Y:S05]  /*1a20*/  EXIT ;  /* 0x000000000000794d */ /* 0x000fea0003800000 */
.L_x_0:
[----:B------:R-:W-:-:S00]  /*1a30*/  BRA `(.L_x_0) ;  /* 0xfffffffc00fc7947 */ /* 0x000fc0000383ffff */
[----:B------:R-:W-:-:S00]  /*1a40*/  NOP ;  /* 0x0000000000007918 */ /* 0x000fc00000000000 */
        /* <DEDUP_REMOVED lines=11> */
.L_x_1:


//--------------------- .nv.shared.gluon_mma      --------------------------
	.section	.nv.shared.gluon_mma,"aw",@nobits
	.sectionflags	@""
	.align	16
	.zero		1024


//--------------------- .nv.shared.reserved.0     --------------------------
	.section	.nv.shared.reserved.0,"aw",@nobits
	.weak		__nv_reservedSMEM_offset_0_alias
	.size		__nv_reservedSMEM_offset_0_alias, 0, 0
	.other		__nv_reservedSMEM_offset_0_alias,@"STO_CUDA_RESERVED_SHARED STV_DEFAULT"
__nv_reservedSMEM_offset_0_alias:
	.zero		0


//--------------------- .nv.constant0.gluon_mma   --------------------------
	.section	.nv.constant0.gluon_mma,"a",@progbits
	.sectionflags	@""
	.align	4
.nv.constant0.gluon_mma:
	.zero		568


//--------------------- SYMBOLS --------------------------

	.type		.nv.reservedSmem.offset0,@object
	.size		.nv.reservedSmem.offset0,0x4
